//
// Generated by NVIDIA NVVM Compiler
//
// Compiler Build ID: CL-36424714
// Cuda compilation tools, release 13.0, V13.0.88
// Based on NVVM 20.0.0
//

.version 9.0
.target sm_100
.address_size 64

	// .globl	_Z14matrixAdditionPPfS0_S0_ii

.visible .entry _Z14matrixAdditionPPfS0_S0_ii(
	.param .u64 .ptr .align 1 _Z14matrixAdditionPPfS0_S0_ii_param_0,
	.param .u64 .ptr .align 1 _Z14matrixAdditionPPfS0_S0_ii_param_1,
	.param .u64 .ptr .align 1 _Z14matrixAdditionPPfS0_S0_ii_param_2,
	.param .u32 _Z14matrixAdditionPPfS0_S0_ii_param_3,
	.param .u32 _Z14matrixAdditionPPfS0_S0_ii_param_4
)
{
	.reg .pred 	%p<4>;
	.reg .b32 	%r<11>;
	.reg .b32 	%f<4>;
	.reg .b64 	%rd<21>;

	ld.param.u64 	%rd1, [_Z14matrixAdditionPPfS0_S0_ii_param_0];
	ld.param.u64 	%rd2, [_Z14matrixAdditionPPfS0_S0_ii_param_1];
	ld.param.u64 	%rd3, [_Z14matrixAdditionPPfS0_S0_ii_param_2];
	ld.param.u32 	%r3, [_Z14matrixAdditionPPfS0_S0_ii_param_3];
	ld.param.u32 	%r4, [_Z14matrixAdditionPPfS0_S0_ii_param_4];
	mov.u32 	%r5, %ctaid.y;
	mov.u32 	%r6, %ntid.y;
	mov.u32 	%r7, %tid.y;
	mad.lo.s32 	%r1, %r5, %r6, %r7;
	mov.u32 	%r8, %ctaid.x;
	mov.u32 	%r9, %ntid.x;
	mov.u32 	%r10, %tid.x;
	mad.lo.s32 	%r2, %r8, %r9, %r10;
	setp.ge.s32 	%p1, %r1, %r3;
	setp.ge.s32 	%p2, %r2, %r4;
	or.pred  	%p3, %p1, %p2;
	@%p3 bra 	$L__BB0_2;
	cvta.to.global.u64 	%rd4, %rd1;
	cvta.to.global.u64 	%rd5, %rd2;
	cvta.to.global.u64 	%rd6, %rd3;
	mul.wide.u32 	%rd7, %r1, 8;
	add.s64 	%rd8, %rd4, %rd7;
	ld.global.u64 	%rd9, [%rd8];
	cvta.to.global.u64 	%rd10, %rd9;
	mul.wide.s32 	%rd11, %r2, 4;
	add.s64 	%rd12, %rd10, %rd11;
	ld.global.f32 	%f1, [%rd12];
	add.s64 	%rd13, %rd5, %rd7;
	ld.global.u64 	%rd14, [%rd13];
	cvta.to.global.u64 	%rd15, %rd14;
	add.s64 	%rd16, %rd15, %rd11;
	ld.global.f32 	%f2, [%rd16];
	add.f32 	%f3, %f1, %f2;
	add.s64 	%rd17, %rd6, %rd7;
	ld.global.u64 	%rd18, [%rd17];
	cvta.to.global.u64 	%rd19, %rd18;
	add.s64 	%rd20, %rd19, %rd11;
	st.global.f32 	[%rd20], %f3;
$L__BB0_2:
	bar.sync 	0;
	ret;

}


// ===== COMPILED SASS (sm_100) =====

	.target	sm_100

	.elftype	@"ET_EXEC"


//--------------------- .note.nv.tkinfo           --------------------------
	.section	.note.nv.tkinfo,"",@"SHT_NOTE"
	.sectionflags	@"SHF_NOTE_NV_TKINFO"
	.tkinfo
        /*0018*/ 	.word	0x00000002
        /*0030*/ 	.string	""
        /*0030*/ 	.string	"ptxas"
        /*0030*/ 	.string	"Cuda compilation tools, release 13.0, V13.0.88"
        /*0030*/ 	.string	"Build cuda_13.0.r13.0/compiler.36424714_0"
        /*0030*/ 	.string	"-arch sm_100 -m 64 "



//--------------------- .note.nv.cuinfo           --------------------------
	.section	.note.nv.cuinfo,"",@"SHT_NOTE"
	.sectionflags	@"SHF_NOTE_NV_CUINFO"
        /*0018*/ 	.short	0x0002
        /*001a*/ 	.short	0x0064
        /*001c*/ 	.short	0x0082
	.zero		2


//--------------------- .nv.info                  --------------------------
	.section	.nv.info,"",@"SHT_CUDA_INFO"
	.align	4


	//----- nvinfo : EIATTR_REGCOUNT
	.align		4
        /*0000*/ 	.byte	0x04, 0x2f
        /*0002*/ 	.short	(.L_1 - .L_0)
	.align		4
.L_0:
        /*0004*/ 	.word	index@(_Z14matrixAdditionPPfS0_S0_ii)
        /*0008*/ 	.word	0x00000012


	//----- nvinfo : EIATTR_FRAME_SIZE
	.align		4
.L_1:
        /*000c*/ 	.byte	0x04, 0x11
        /*000e*/ 	.short	(.L_3 - .L_2)
	.align		4
.L_2:
        /*0010*/ 	.word	index@(_Z14matrixAdditionPPfS0_S0_ii)
        /*0014*/ 	.word	0x00000000


	//----- nvinfo : EIATTR_MIN_STACK_SIZE
	.align		4
.L_3:
        /*0018*/ 	.byte	0x04, 0x12
        /*001a*/ 	.short	(.L_5 - .L_4)
	.align		4
.L_4:
        /*001c*/ 	.word	index@(_Z14matrixAdditionPPfS0_S0_ii)
        /*0020*/ 	.word	0x00000000
.L_5:


//--------------------- .nv.compat                --------------------------
	.section	.nv.compat,"",@"SHT_CUDA_COMPAT_INFO"
	.align	4
        /*0000*/ 	.byte	0x02, 0x09, 0x00, 0x00, 0x02, 0x02, 0x01, 0x00, 0x02, 0x05, 0x05, 0x00, 0x03, 0x07, 0x01, 0x01
        /*0010*/ 	.byte	0x02, 0x03, 0x00, 0x00, 0x02, 0x06, 0x01, 0x00, 0x04, 0x0b, 0x08, 0x00, 0x09, 0x00, 0x00, 0x00
        /*0020*/ 	.byte	0x00, 0x00, 0x00, 0x00


//--------------------- .nv.info._Z14matrixAdditionPPfS0_S0_ii --------------------------
	.section	.nv.info._Z14matrixAdditionPPfS0_S0_ii,"",@"SHT_CUDA_INFO"
	.sectionflags	@""
	.align	4


	//----- nvinfo : EIATTR_CUDA_API_VERSION
	.align		4
        /*0000*/ 	.byte	0x04, 0x37
        /*0002*/ 	.short	(.L_7 - .L_6)
.L_6:
        /*0004*/ 	.word	0x00000082


	//----- nvinfo : EIATTR_KPARAM_INFO
	.align		4
.L_7:
        /*0008*/ 	.byte	0x04, 0x17
        /*000a*/ 	.short	(.L_9 - .L_8)
.L_8:
        /*000c*/ 	.word	0x00000000
        /*0010*/ 	.short	0x0004
        /*0012*/ 	.short	0x001c
        /*0014*/ 	.byte	0x00, 0xf0, 0x11, 0x00


	//----- nvinfo : EIATTR_KPARAM_INFO
	.align		4
.L_9:
        /*0018*/ 	.byte	0x04, 0x17
        /*001a*/ 	.short	(.L_11 - .L_10)
.L_10:
        /*001c*/ 	.word	0x00000000
        /*0020*/ 	.short	0x0003
        /*0022*/ 	.short	0x0018
        /*0024*/ 	.byte	0x00, 0xf0, 0x11, 0x00


	//----- nvinfo : EIATTR_KPARAM_INFO
	.align		4
.L_11:
        /*0028*/ 	.byte	0x04, 0x17
        /*002a*/ 	.short	(.L_13 - .L_12)
.L_12:
        /*002c*/ 	.word	0x00000000
        /*0030*/ 	.short	0x0002
        /*0032*/ 	.short	0x0010
        /*0034*/ 	.byte	0x00, 0xf5, 0x21, 0x00


	//----- nvinfo : EIATTR_KPARAM_INFO
	.align		4
.L_13:
        /*0038*/ 	.byte	0x04, 0x17
        /*003a*/ 	.short	(.L_15 - .L_14)
.L_14:
        /*003c*/ 	.word	0x00000000
        /*0040*/ 	.short	0x0001
        /*0042*/ 	.short	0x0008
        /*0044*/ 	.byte	0x00, 0xf5, 0x21, 0x00


	//----- nvinfo : EIATTR_KPARAM_INFO
	.align		4
.L_15:
        /*0048*/ 	.byte	0x04, 0x17
        /*004a*/ 	.short	(.L_17 - .L_16)
.L_16:
        /*004c*/ 	.word	0x00000000
        /*0050*/ 	.short	0x0000
        /*0052*/ 	.short	0x0000
        /*0054*/ 	.byte	0x00, 0xf5, 0x21, 0x00


	//----- nvinfo : EIATTR_SPARSE_MMA_MASK
	.align		4
.L_17:
        /*0058*/ 	.byte	0x03, 0x50
        /*005a*/ 	.short	0x0000


	//----- nvinfo : EIATTR_MAXREG_COUNT
	.align		4
        /*005c*/ 	.byte	0x03, 0x1b
        /*005e*/ 	.short	0x00ff


	//----- nvinfo : EIATTR_NUM_BARRIERS
	.align		4
        /*0060*/ 	.byte	0x02, 0x4c
        /*0062*/ 	.byte	0x01
	.zero		1


	//----- nvinfo : EIATTR_MERCURY_ISA_VERSION
	.align		4
        /*0064*/ 	.byte	0x03, 0x5f
        /*0066*/ 	.short	0x0101


	//----- nvinfo : EIATTR_VRC_CTA_INIT_COUNT
	.align		4
        /*0068*/ 	.byte	0x02, 0x4a
	.zero		1
	.zero		1


	//----- nvinfo : EIATTR_EXIT_INSTR_OFFSETS
	.align		4
        /*006c*/ 	.byte	0x04, 0x1c
        /*006e*/ 	.short	(.L_19 - .L_18)


	//   ....[0]....
.L_18:
        /*0070*/ 	.word	0x00000210


	//----- nvinfo : EIATTR_CRS_STACK_SIZE
	.align		4
.L_19:
        /*0074*/ 	.byte	0x04, 0x1e
        /*0076*/ 	.short	(.L_21 - .L_20)
.L_20:
        /*0078*/ 	.word	0x00000000


	//----- nvinfo : EIATTR_CBANK_PARAM_SIZE
	.align		4
.L_21:
        /*007c*/ 	.byte	0x03, 0x19
        /*007e*/ 	.short	0x0020


	//----- nvinfo : EIATTR_PARAM_CBANK
	.align		4
        /*0080*/ 	.byte	0x04, 0x0a
        /*0082*/ 	.short	(.L_23 - .L_22)
	.align		4
.L_22:
        /*0084*/ 	.word	index@(.nv.constant0._Z14matrixAdditionPPfS0_S0_ii)
        /*0088*/ 	.short	0x0380
        /*008a*/ 	.short	0x0020


	//----- nvinfo : EIATTR_SW_WAR
	.align		4
.L_23:
        /*008c*/ 	.byte	0x04, 0x36
        /*008e*/ 	.short	(.L_25 - .L_24)
.L_24:
        /*0090*/ 	.word	0x00000008
.L_25:


//--------------------- .nv.callgraph             --------------------------
	.section	.nv.callgraph,"",@"SHT_CUDA_CALLGRAPH"
	.align	4
	.sectionentsize	8
	.align		4
        /*0000*/ 	.word	0x00000000
	.align		4
        /*0004*/ 	.word	0xffffffff
	.align		4
        /*0008*/ 	.word	0x00000000
	.align		4
        /*000c*/ 	.word	0xfffffffe
	.align		4
        /*0010*/ 	.word	0x00000000
	.align		4
        /*0014*/ 	.word	0xfffffffd
	.align		4
        /*0018*/ 	.word	0x00000000
	.align		4
        /*001c*/ 	.word	0xfffffffc


//--------------------- .text._Z14matrixAdditionPPfS0_S0_ii --------------------------
	.section	.text._Z14matrixAdditionPPfS0_S0_ii,"ax",@progbits
	.align	128
        .global         _Z14matrixAdditionPPfS0_S0_ii
        .type           _Z14matrixAdditionPPfS0_S0_ii,@function
        .size           _Z14matrixAdditionPPfS0_S0_ii,(.L_x_3 - _Z14matrixAdditionPPfS0_S0_ii)
        .other          _Z14matrixAdditionPPfS0_S0_ii,@"STO_CUDA_ENTRY STV_DEFAULT"
_Z14matrixAdditionPPfS0_S0_ii:
.text._Z14matrixAdditionPPfS0_S0_ii:
[----:B------:R-:W-:Y:S01]  /*0000*/  LDC R1, c[0x0][0x37c] ;  /* 0x0000df00ff017b82 */ /* 0x000fe20000000800 */
[----:B------:R-:W0:Y:S07]  /*0010*/  S2R R2, SR_TID.X ;  /* 0x0000000000027919 */ /* 0x000e2e0000002100 */
[----:B------:R-:W1:Y:S01]  /*0020*/  LDC R5, c[0x0][0x364] ;  /* 0x0000d900ff057b82 */ /* 0x000e620000000800 */
[----:B------:R-:W2:Y:S01]  /*0030*/  LDCU.64 UR6, c[0x0][0x398] ;  /* 0x00007300ff0677ac */ /* 0x000ea20008000a00 */
[----:B------:R-:W-:Y:S01]  /*0040*/  BSSY.RECONVERGENT B0, `(.L_x_0) ;  /* 0x000001b000007945 */ /* 0x000fe20003800200 */
[----:B------:R-:W1:Y:S05]  /*0050*/  S2R R0, SR_TID.Y ;  /* 0x0000000000007919 */ /* 0x000e6a0000002200 */
[----:B------:R-:W0:Y:S08]  /*0060*/  S2UR UR5, SR_CTAID.X ;  /* 0x00000000000579c3 */ /* 0x000e300000002500 */
[----:B------:R-:W0:Y:S08]  /*0070*/  LDC R13, c[0x0][0x360] ;  /* 0x0000d800ff0d7b82 */ /* 0x000e300000000800 */
[----:B------:R-:W1:Y:S01]  /*0080*/  S2UR UR4, SR_CTAID.Y ;  /* 0x00000000000479c3 */ /* 0x000e620000002600 */
[----:B0-----:R-:W-:-:S05]  /*0090*/  IMAD R13, R13, UR5, R2 ;  /* 0x000000050d0d7c24 */ /* 0x001fca000f8e0202 */
[----:B--2---:R-:W-:Y:S01]  /*00a0*/  ISETP.GE.AND P0, PT, R13, UR7, PT ;  /* 0x000000070d007c0c */ /* 0x004fe2000bf06270 */
[----:B-1----:R-:W-:-:S05]  /*00b0*/  IMAD R5, R5, UR4, R0 ;  /* 0x0000000405057c24 */ /* 0x002fca000f8e0200 */
[----:B------:R-:W-:-:S13]  /*00c0*/  ISETP.GE.OR P0, PT, R5, UR6, P0 ;  /* 0x0000000605007c0c */ /* 0x000fda0008706670 */
[----:B------:R-:W-:Y:S05]  /*00d0*/  @P0 BRA `(.L_x_1) ;  /* 0x0000000000440947 */ /* 0x000fea0003800000 */
[----:B------:R-:W0:Y:S01]  /*00e0*/  LDC.64 R2, c[0x0][0x380] ;  /* 0x0000e000ff027b82 */ /* 0x000e220000000a00 */
[----:B------:R-:W1:Y:S07]  /*00f0*/  LDCU.64 UR4, c[0x0][0x358] ;  /* 0x00006b00ff0477ac */ /* 0x000e6e0008000a00 */
[----:B------:R-:W2:Y:S08]  /*0100*/  LDC.64 R6, c[0x0][0x388] ;  /* 0x0000e200ff067b82 */ /* 0x000eb00000000a00 */
[----:B------:R-:W3:Y:S01]  /*0110*/  LDC.64 R10, c[0x0][0x390] ;  /* 0x0000e400ff0a7b82 */ /* 0x000ee20000000a00 */
[----:B0-----:R-:W-:-:S06]  /*0120*/  IMAD.WIDE.U32 R2, R5, 0x8, R2 ;  /* 0x0000000805027825 */ /* 0x001fcc00078e0002 */
[----:B-1----:R-:W4:Y:S01]  /*0130*/  LDG.E.64 R2, desc[UR4][R2.64] ;  /* 0x0000000402027981 */ /* 0x002f22000c1e1b00 */
[----:B--2---:R-:W-:-:S06]  /*0140*/  IMAD.WIDE.U32 R6, R5, 0x8, R6 ;  /* 0x0000000805067825 */ /* 0x004fcc00078e0006 */
[----:B------:R-:W2:Y:S01]  /*0150*/  LDG.E.64 R6, desc[UR4][R6.64] ;  /* 0x0000000406067981 */ /* 0x000ea2000c1e1b00 */
[----:B---3--:R-:W-:-:S06]  /*0160*/  IMAD.WIDE.U32 R10, R5, 0x8, R10 ;  /* 0x00000008050a7825 */ /* 0x008fcc00078e000a */
[----:B------:R-:W3:Y:S01]  /*0170*/  LDG.E.64 R10, desc[UR4][R10.64] ;  /* 0x000000040a0a7981 */ /* 0x000ee2000c1e1b00 */
[----:B----4-:R-:W-:-:S06]  /*0180*/  IMAD.WIDE R4, R13, 0x4, R2 ;  /* 0x000000040d047825 */ /* 0x010fcc00078e0202 */
[----:B------:R-:W4:Y:S01]  /*0190*/  LDG.E R4, desc[UR4][R4.64] ;  /* 0x0000000404047981 */ /* 0x000f22000c1e1900 */
[----:B--2---:R-:W-:-:S06]  /*01a0*/  IMAD.WIDE R8, R13, 0x4, R6 ;  /* 0x000000040d087825 */ /* 0x004fcc00078e0206 */
[----:B------:R-:W4:Y:S01]  /*01b0*/  LDG.E R9, desc[UR4][R8.64] ;  /* 0x0000000408097981 */ /* 0x000f22000c1e1900 */
[----:B---3--:R-:W-:-:S04]  /*01c0*/  IMAD.WIDE R12, R13, 0x4, R10 ;  /* 0x000000040d0c7825 */ /* 0x008fc800078e020a */
[----:B----4-:R-:W-:-:S05]  /*01d0*/  FADD R15, R4, R9 ;  /* 0x00000009040f7221 */ /* 0x010fca0000000000 */
[----:B------:R0:W-:Y:S02]  /*01e0*/  STG.E desc[UR4][R12.64], R15 ;  /* 0x0000000f0c007986 */ /* 0x0001e4000c101904 */
.L_x_1:
[----:B------:R-:W-:Y:S05]  /*01f0*/  BSYNC.RECONVERGENT B0 ;  /* 0x0000000000007941 */ /* 0x000fea0003800200 */
.L_x_0:
[----:B------:R-:W-:Y:S06]  /*0200*/  BAR.SYNC.DEFER_BLOCKING 0x0 ;  /* 0x0000000000007b1d */ /* 0x000fec0000010000 */
[----:B------:R-:W-:Y:S05]  /*0210*/  EXIT ;  /* 0x000000000000794d */ /* 0x000fea0003800000 */
.L_x_2:
[----:B------:R-:W-:-:S00]  /*0220*/  BRA `(.L_x_2) ;  /* 0xfffffffc00fc7947 */ /* 0x000fc0000383ffff */
[----:B------:R-:W-:-:S00]  /*0230*/  NOP ;  /* 0x0000000000007918 */ /* 0x000fc00000000000 */
        /* <DEDUP_REMOVED lines=12> */
.L_x_3:


//--------------------- .nv.shared.reserved.0     --------------------------
	.section	.nv.shared.reserved.0,"aw",@nobits
	.weak		__nv_reservedSMEM_offset_0_alias
	.size		__nv_reservedSMEM_offset_0_alias, 0, 64
	.other		__nv_reservedSMEM_offset_0_alias,@"STO_CUDA_RESERVED_SHARED STV_DEFAULT"
__nv_reservedSMEM_offset_0_alias:
	.zero		0
	.zero		64


//--------------------- .nv.constant0._Z14matrixAdditionPPfS0_S0_ii --------------------------
	.section	.nv.constant0._Z14matrixAdditionPPfS0_S0_ii,"a",@progbits
	.sectionflags	@""
	.align	4
.nv.constant0._Z14matrixAdditionPPfS0_S0_ii:
	.zero		928


//--------------------- SYMBOLS --------------------------

	.type		.nv.reservedSmem.offset0,@object
	.size		.nv.reservedSmem.offset0,0x4
